def matmul_kernel(
    a_ptr,
    b_ptr,
    c_ptr,
    M,
    N,
    K,
    stride_am,
    stride_ak,
    stride_bk,
    stride_bn,
    stride_cm,
    stride_cn,
    BLOCK_M: tl.constexpr,
    BLOCK_N: tl.constexpr,
    BLOCK_K: tl.constexpr,
    GROUP_M: tl.constexpr,
):
    pid = tl.program_id(axis=0)
    num_pid_m = tl.cdiv(M, BLOCK_M)
    num_pid_n = tl.cdiv(N, BLOCK_N)
    num_pid_in_group = GROUP_M * num_pid_n
    group_id = pid // num_pid_in_group
    first_pid_m = group_id * GROUP_M
    group_size_m = min(num_pid_m - first_pid_m, GROUP_M)
    pid_m = first_pid_m + ((pid % num_pid_in_group) % group_size_m)
    pid_n = (pid % num_pid_in_group) // group_size_m

    offs_am = (pid_m * BLOCK_M + tl.arange(0, BLOCK_M)) % M
    offs_bn = (pid_n * BLOCK_N + tl.arange(0, BLOCK_N)) % N
    offs_k = tl.arange(0, BLOCK_K)
    a_ptrs = a_ptr + offs_am[:, None] * stride_am + offs_k[None, :] * stride_ak
    b_ptrs = b_ptr + offs_k[:, None] * stride_bk + offs_bn[None, :] * stride_bn

    acc = tl.zeros((BLOCK_M, BLOCK_N), dtype=tl.float32)
    for kk in range(0, tl.cdiv(K, BLOCK_K)):
        a = tl.load(a_ptrs, mask=offs_k[None, :] < K - kk * BLOCK_K, other=0.0)
        b = tl.load(b_ptrs, mask=offs_k[:, None] < K - kk * BLOCK_K, other=0.0)
        acc = tl.dot(a, b, acc)
        a_ptrs += BLOCK_K * stride_ak
        b_ptrs += BLOCK_K * stride_bk

    c = acc.to(c_ptr.dtype.element_ty)
    offs_cm = pid_m * BLOCK_M + tl.arange(0, BLOCK_M)
    offs_cn = pid_n * BLOCK_N + tl.arange(0, BLOCK_N)
    c_ptrs = c_ptr + offs_cm[:, None] * stride_cm + offs_cn[None, :] * stride_cn
    mask = (offs_cm[:, None] < M) & (offs_cn[None, :] < N)
    tl.store(c_ptrs, c, mask=mask)

# config = {"BLOCK_K": 32, "BLOCK_M": 32, "BLOCK_N": 16, "GROUP_M": 8, "arch": "sm_100", "dtype": "bf16", "num_ctas": 1, "num_stages": 3, "num_warps": 4}
# arch = sm_100


// ===== COMPILED SASS (sm_100a) =====

	.target	sm_100a

	.elftype	@"ET_EXEC"


//--------------------- .note.nv.tkinfo           --------------------------
	.section	.note.nv.tkinfo,"",@"SHT_NOTE"
	.sectionflags	@"SHF_NOTE_NV_TKINFO"
	.tkinfo
        /*0018*/ 	.word	0x00000081
        /*0030*/ 	.string	""
        /*0030*/ 	.string	"ptxas-blackwell"
        /*0030*/ 	.string	"Cuda compilation tools, release 12.9, V12.9.86"
        /*0030*/ 	.string	"Build cuda_12.9.r12.9/compiler.36037853_0"
        /*0030*/ 	.string	"-v  -suppress-debug-info  -lineinfo  -arch sm_100a "



//--------------------- .note.nv.cuver            --------------------------
	.section	.note.nv.cuver,"",@"SHT_NOTE"
	.sectionflags	@"SHF_NOTE_NV_CUVER"
        /*0018*/ 	.short	0x0001
        /*001a*/ 	.short	0x0064
        /*001c*/ 	.short	0x0001
        /*001e*/ 	.short	0x0000
        /*0020*/ 	.short	0x0001
        /*0022*/ 	.short	0x0000


//--------------------- .nv.info                  --------------------------
	.section	.nv.info,"",@"SHT_CUDA_INFO"
	.align	4


	//----- nvinfo : EIATTR_REGCOUNT
	.align		4
        /*0000*/ 	.byte	0x04, 0x2f
        /*0002*/ 	.short	(.L_1 - .L_0)
	.align		4
.L_0:
        /*0004*/ 	.word	index@(matmul_kernel)
        /*0008*/ 	.word	0x00000038


	//----- nvinfo : EIATTR_FRAME_SIZE
	.align		4
.L_1:
        /*000c*/ 	.byte	0x04, 0x11
        /*000e*/ 	.short	(.L_3 - .L_2)
	.align		4
.L_2:
        /*0010*/ 	.word	index@(matmul_kernel)
        /*0014*/ 	.word	0x00000000


	//----- nvinfo : EIATTR_MIN_STACK_SIZE
	.align		4
.L_3:
        /*0018*/ 	.byte	0x04, 0x12
        /*001a*/ 	.short	(.L_5 - .L_4)
	.align		4
.L_4:
        /*001c*/ 	.word	index@(matmul_kernel)
        /*0020*/ 	.word	0x00000000
.L_5:


//--------------------- .nv.info.matmul_kernel    --------------------------
	.section	.nv.info.matmul_kernel,"",@"SHT_CUDA_INFO"
	.sectionflags	@""
	.align	4


	//----- nvinfo : EIATTR_CUDA_API_VERSION
	.align		4
        /*0000*/ 	.byte	0x04, 0x37
        /*0002*/ 	.short	(.L_7 - .L_6)
.L_6:
        /*0004*/ 	.word	0x00000081


	//----- nvinfo : EIATTR_KPARAM_INFO
	.align		4
.L_7:
        /*0008*/ 	.byte	0x04, 0x17
        /*000a*/ 	.short	(.L_9 - .L_8)
.L_8:
        /*000c*/ 	.word	0x00000000
        /*0010*/ 	.short	0x000d
        /*0012*/ 	.short	0x0048
        /*0014*/ 	.byte	0x00, 0xf4, 0x21, 0x00


	//----- nvinfo : EIATTR_KPARAM_INFO
	.align		4
.L_9:
        /*0018*/ 	.byte	0x04, 0x17
        /*001a*/ 	.short	(.L_11 - .L_10)
.L_10:
        /*001c*/ 	.word	0x00000000
        /*0020*/ 	.short	0x000c
        /*0022*/ 	.short	0x0040
        /*0024*/ 	.byte	0x00, 0xf4, 0x21, 0x00


	//----- nvinfo : EIATTR_KPARAM_INFO
	.align		4
.L_11:
        /*0028*/ 	.byte	0x04, 0x17
        /*002a*/ 	.short	(.L_13 - .L_12)
.L_12:
        /*002c*/ 	.word	0x00000000
        /*0030*/ 	.short	0x000b
        /*0032*/ 	.short	0x0038
        /*0034*/ 	.byte	0x00, 0xf0, 0x11, 0x00


	//----- nvinfo : EIATTR_KPARAM_INFO
	.align		4
.L_13:
        /*0038*/ 	.byte	0x04, 0x17
        /*003a*/ 	.short	(.L_15 - .L_14)
.L_14:
        /*003c*/ 	.word	0x00000000
        /*0040*/ 	.short	0x000a
        /*0042*/ 	.short	0x0034
        /*0044*/ 	.byte	0x00, 0xf0, 0x11, 0x00


	//----- nvinfo : EIATTR_KPARAM_INFO
	.align		4
.L_15:
        /*0048*/ 	.byte	0x04, 0x17
        /*004a*/ 	.short	(.L_17 - .L_16)
.L_16:
        /*004c*/ 	.word	0x00000000
        /*0050*/ 	.short	0x0009
        /*0052*/ 	.short	0x0030
        /*0054*/ 	.byte	0x00, 0xf0, 0x11, 0x00


	//----- nvinfo : EIATTR_KPARAM_INFO
	.align		4
.L_17:
        /*0058*/ 	.byte	0x04, 0x17
        /*005a*/ 	.short	(.L_19 - .L_18)
.L_18:
        /*005c*/ 	.word	0x00000000
        /*0060*/ 	.short	0x0008
        /*0062*/ 	.short	0x002c
        /*0064*/ 	.byte	0x00, 0xf0, 0x11, 0x00


	//----- nvinfo : EIATTR_KPARAM_INFO
	.align		4
.L_19:
        /*0068*/ 	.byte	0x04, 0x17
        /*006a*/ 	.short	(.L_21 - .L_20)
.L_20:
        /*006c*/ 	.word	0x00000000
        /*0070*/ 	.short	0x0007
        /*0072*/ 	.short	0x0028
        /*0074*/ 	.byte	0x00, 0xf0, 0x11, 0x00


	//----- nvinfo : EIATTR_KPARAM_INFO
	.align		4
.L_21:
        /*0078*/ 	.byte	0x04, 0x17
        /*007a*/ 	.short	(.L_23 - .L_22)
.L_22:
        /*007c*/ 	.word	0x00000000
        /*0080*/ 	.short	0x0006
        /*0082*/ 	.short	0x0024
        /*0084*/ 	.byte	0x00, 0xf0, 0x11, 0x00


	//----- nvinfo : EIATTR_KPARAM_INFO
	.align		4
.L_23:
        /*0088*/ 	.byte	0x04, 0x17
        /*008a*/ 	.short	(.L_25 - .L_24)
.L_24:
        /*008c*/ 	.word	0x00000000
        /*0090*/ 	.short	0x0005
        /*0092*/ 	.short	0x0020
        /*0094*/ 	.byte	0x00, 0xf0, 0x11, 0x00


	//----- nvinfo : EIATTR_KPARAM_INFO
	.align		4
.L_25:
        /*0098*/ 	.byte	0x04, 0x17
        /*009a*/ 	.short	(.L_27 - .L_26)
.L_26:
        /*009c*/ 	.word	0x00000000
        /*00a0*/ 	.short	0x0004
        /*00a2*/ 	.short	0x001c
        /*00a4*/ 	.byte	0x00, 0xf0, 0x11, 0x00


	//----- nvinfo : EIATTR_KPARAM_INFO
	.align		4
.L_27:
        /*00a8*/ 	.byte	0x04, 0x17
        /*00aa*/ 	.short	(.L_29 - .L_28)
.L_28:
        /*00ac*/ 	.word	0x00000000
        /*00b0*/ 	.short	0x0003
        /*00b2*/ 	.short	0x0018
        /*00b4*/ 	.byte	0x00, 0xf0, 0x11, 0x00


	//----- nvinfo : EIATTR_KPARAM_INFO
	.align		4
.L_29:
        /*00b8*/ 	.byte	0x04, 0x17
        /*00ba*/ 	.short	(.L_31 - .L_30)
.L_30:
        /*00bc*/ 	.word	0x00000000
        /*00c0*/ 	.short	0x0002
        /*00c2*/ 	.short	0x0010
        /*00c4*/ 	.byte	0x00, 0xf4, 0x21, 0x00


	//----- nvinfo : EIATTR_KPARAM_INFO
	.align		4
.L_31:
        /*00c8*/ 	.byte	0x04, 0x17
        /*00ca*/ 	.short	(.L_33 - .L_32)
.L_32:
        /*00cc*/ 	.word	0x00000000
        /*00d0*/ 	.short	0x0001
        /*00d2*/ 	.short	0x0008
        /*00d4*/ 	.byte	0x00, 0xf4, 0x21, 0x00


	//----- nvinfo : EIATTR_KPARAM_INFO
	.align		4
.L_33:
        /*00d8*/ 	.byte	0x04, 0x17
        /*00da*/ 	.short	(.L_35 - .L_34)
.L_34:
        /*00dc*/ 	.word	0x00000000
        /*00e0*/ 	.short	0x0000
        /*00e2*/ 	.short	0x0000
        /*00e4*/ 	.byte	0x00, 0xf4, 0x21, 0x00


	//----- nvinfo : EIATTR_SPARSE_MMA_MASK
	.align		4
.L_35:
        /*00e8*/ 	.byte	0x03, 0x50
        /*00ea*/ 	.short	0x0000


	//----- nvinfo : EIATTR_MAXREG_COUNT
	.align		4
        /*00ec*/ 	.byte	0x03, 0x1b
        /*00ee*/ 	.short	0x00ff


	//----- nvinfo : EIATTR_NUM_BARRIERS
	.align		4
        /*00f0*/ 	.byte	0x02, 0x4c
        /*00f2*/ 	.byte	0x01
	.zero		1


	//----- nvinfo : EIATTR_VRC_CTA_INIT_COUNT
	.align		4
        /*00f4*/ 	.byte	0x02, 0x4a
	.zero		1
	.zero		1


	//----- nvinfo : EIATTR_EXIT_INSTR_OFFSETS
	.align		4
        /*00f8*/ 	.byte	0x04, 0x1c
        /*00fa*/ 	.short	(.L_37 - .L_36)


	//   ....[0]....
.L_36:
        /*00fc*/ 	.word	0x000016b0


	//   ....[1]....
        /*0100*/ 	.word	0x00001700


	//----- nvinfo : EIATTR_REQNTID
	.align		4
.L_37:
        /*0104*/ 	.byte	0x04, 0x10
        /*0106*/ 	.short	(.L_39 - .L_38)
.L_38:
        /*0108*/ 	.word	0x00000080
        /*010c*/ 	.word	0x00000001
        /*0110*/ 	.word	0x00000001


	//----- nvinfo : EIATTR_CBANK_PARAM_SIZE
	.align		4
.L_39:
        /*0114*/ 	.byte	0x03, 0x19
        /*0116*/ 	.short	0x0050


	//----- nvinfo : EIATTR_PARAM_CBANK
	.align		4
        /*0118*/ 	.byte	0x04, 0x0a
        /*011a*/ 	.short	(.L_41 - .L_40)
	.align		4
.L_40:
        /*011c*/ 	.word	index@(.nv.constant0.matmul_kernel)
        /*0120*/ 	.short	0x0380
        /*0122*/ 	.short	0x0050


	//----- nvinfo : EIATTR_SW_WAR
	.align		4
.L_41:
        /*0124*/ 	.byte	0x04, 0x36
        /*0126*/ 	.short	(.L_43 - .L_42)
.L_42:
        /*0128*/ 	.word	0x00000008
.L_43:


//--------------------- .nv.compat                --------------------------
	.section	.nv.compat,"",@"SHT_CUDA_COMPAT_INFO"
	.align	4
        /*0000*/ 	.byte	0x02, 0x02, 0x01, 0x00, 0x02, 0x05, 0x05, 0x00, 0x02, 0x03, 0x00, 0x00, 0x02, 0x06, 0x01, 0x00


//--------------------- .nv.callgraph             --------------------------
	.section	.nv.callgraph,"",@"SHT_CUDA_CALLGRAPH"
	.align	4
	.sectionentsize	8
	.align		4
        /*0000*/ 	.word	0x00000000
	.align		4
        /*0004*/ 	.word	0xffffffff
	.align		4
        /*0008*/ 	.word	0x00000000
	.align		4
        /*000c*/ 	.word	0xfffffffe
	.align		4
        /*0010*/ 	.word	0x00000000
	.align		4
        /*0014*/ 	.word	0xfffffffd
	.align		4
        /*0018*/ 	.word	0x00000000
	.align		4
        /*001c*/ 	.word	0xfffffffc


//--------------------- .text.matmul_kernel       --------------------------
	.section	.text.matmul_kernel,"ax",@progbits
	.align	128
        .global         matmul_kernel
        .type           matmul_kernel,@function
        .size           matmul_kernel,(.L_x_3 - matmul_kernel)
        .other          matmul_kernel,@"STO_CUDA_ENTRY STV_DEFAULT"
matmul_kernel:
.text.matmul_kernel:
[----:B------:R-:W0:Y:S08]  /*0000*/  LDC R1, c[0x0][0x37c] ;  /* 0x0000df00ff017b82 */ /* 0x000e300000000800 */
[----:B------:R-:W1:Y:S01]  /*0010*/  LDC.64 R18, c[0x0][0x398] ;  /* 0x0000e600ff127b82 */ /* 0x000e620000000a00 */
[----:B------:R-:W2:Y:S01]  /*0020*/  S2R R5, SR_CTAID.X ;  /* 0x0000000000057919 */ /* 0x000ea20000002500 */
[----:B------:R-:W-:Y:S01]  /*0030*/  UMOV UR4, 0x400 ;  /* 0x0000040000047882 */ /* 0x000fe20000000000 */
[----:B------:R-:W3:Y:S05]  /*0040*/  LDCU.64 UR6, c[0x0][0x358] ;  /* 0x00006b00ff0677ac */ /* 0x000eea0008000a00 */
[----:B------:R-:W4:Y:S08]  /*0050*/  LDC R36, c[0x0][0x3a0] ;  /* 0x0000e800ff247b82 */ /* 0x000f300000000800 */
[----:B------:R-:W5:Y:S01]  /*0060*/  S2UR UR5, SR_CgaCtaId ;  /* 0x00000000000579c3 */ /* 0x000f620000008800 */
[----:B-1----:R-:W-:-:S05]  /*0070*/  VIADD R0, R19, 0xf ;  /* 0x0000000f13007836 */ /* 0x002fca0000000000 */
[----:B------:R-:W-:Y:S01]  /*0080*/  SHF.R.S32.HI R3, RZ, 0x1f, R0 ;  /* 0x0000001fff037819 */ /* 0x000fe20000011400 */
[----:B----4-:R-:W-:-:S03]  /*0090*/  VIADD R36, R36, 0x1f ;  /* 0x0000001f24247836 */ /* 0x010fc60000000000 */
[----:B------:R-:W-:Y:S02]  /*00a0*/  LEA.HI R3, R3, R0, RZ, 0x4 ;  /* 0x0000000003037211 */ /* 0x000fe400078f20ff */
[----:B--2---:R-:W-:Y:S02]  /*00b0*/  IABS R8, R5 ;  /* 0x0000000500087213 */ /* 0x004fe40000000000 */
[----:B------:R-:W-:Y:S01]  /*00c0*/  SHF.R.S32.HI R3, RZ, 0x4, R3 ;  /* 0x00000004ff037819 */ /* 0x000fe20000011403 */
[----:B-----5:R-:W-:-:S04]  /*00d0*/  ULEA UR4, UR5, UR4, 0x18 ;  /* 0x0000000405047291 */ /* 0x020fc8000f8ec0ff */
[----:B------:R-:W-:-:S05]  /*00e0*/  IMAD.SHL.U32 R4, R3, 0x8, RZ ;  /* 0x0000000803047824 */ /* 0x000fca00078e00ff */
[-C--:B------:R-:W-:Y:S02]  /*00f0*/  IABS R7, R4.reuse ;  /* 0x0000000400077213 */ /* 0x080fe40000000000 */
[----:B------:R-:W-:Y:S02]  /*0100*/  IABS R10, R4 ;  /* 0x00000004000a7213 */ /* 0x000fe40000000000 */
[----:B------:R-:W1:Y:S08]  /*0110*/  I2F.RP R0, R7 ;  /* 0x0000000700007306 */ /* 0x000e700000209400 */
[----:B-1----:R-:W1:Y:S02]  /*0120*/  MUFU.RCP R0, R0 ;  /* 0x0000000000007308 */ /* 0x002e640000001000 */
[----:B-1----:R-:W-:-:S02]  /*0130*/  VIADD R2, R0, 0xffffffe ;  /* 0x0ffffffe00027836 */ /* 0x002fc40000000000 */
[----:B------:R-:W-:-:S04]  /*0140*/  IMAD.MOV R0, RZ, RZ, -R10 ;  /* 0x000000ffff007224 */ /* 0x000fc800078e0a0a */
[----:B------:R1:W2:Y:S02]  /*0150*/  F2I.FTZ.U32.TRUNC.NTZ R3, R2 ;  /* 0x0000000200037305 */ /* 0x0002a4000021f000 */
[----:B-1----:R-:W-:Y:S02]  /*0160*/  IMAD.MOV.U32 R2, RZ, RZ, RZ ;  /* 0x000000ffff027224 */ /* 0x002fe400078e00ff */
[----:B--2---:R-:W-:-:S04]  /*0170*/  IMAD.MOV R6, RZ, RZ, -R3 ;  /* 0x000000ffff067224 */ /* 0x004fc800078e0a03 */
[----:B------:R-:W-:Y:S02]  /*0180*/  IMAD R9, R6, R7, RZ ;  /* 0x0000000706097224 */ /* 0x000fe400078e02ff */
[----:B------:R-:W-:Y:S02]  /*0190*/  IMAD.MOV.U32 R6, RZ, RZ, R8 ;  /* 0x000000ffff067224 */ /* 0x000fe400078e0008 */
[----:B------:R-:W-:-:S06]  /*01a0*/  IMAD.HI.U32 R3, R3, R9, R2 ;  /* 0x0000000903037227 */ /* 0x000fcc00078e0002 */
[----:B------:R-:W-:-:S04]  /*01b0*/  IMAD.HI.U32 R3, R3, R6, RZ ;  /* 0x0000000603037227 */ /* 0x000fc800078e00ff */
[----:B------:R-:W-:-:S05]  /*01c0*/  IMAD R0, R3, R0, R6 ;  /* 0x0000000003007224 */ /* 0x000fca00078e0206 */
[----:B------:R-:W-:-:S13]  /*01d0*/  ISETP.GT.U32.AND P1, PT, R7, R0, PT ;  /* 0x000000000700720c */ /* 0x000fda0003f24070 */
[----:B------:R-:W-:Y:S02]  /*01e0*/  @!P1 IMAD.IADD R0, R0, 0x1, -R7 ;  /* 0x0000000100009824 */ /* 0x000fe400078e0a07 */
[----:B------:R-:W-:Y:S01]  /*01f0*/  @!P1 VIADD R3, R3, 0x1 ;  /* 0x0000000103039836 */ /* 0x000fe20000000000 */
[----:B------:R-:W-:Y:S02]  /*0200*/  ISETP.NE.AND P1, PT, R4, RZ, PT ;  /* 0x000000ff0400720c */ /* 0x000fe40003f25270 */
[----:B------:R-:W-:Y:S02]  /*0210*/  ISETP.GE.U32.AND P0, PT, R0, R7, PT ;  /* 0x000000070000720c */ /* 0x000fe40003f06070 */
[----:B------:R-:W-:-:S04]  /*0220*/  LOP3.LUT R0, R5, R4, RZ, 0x3c, !PT ;  /* 0x0000000405007212 */ /* 0x000fc800078e3cff */
[----:B------:R-:W-:Y:S01]  /*0230*/  ISETP.GE.AND P2, PT, R0, RZ, PT ;  /* 0x000000ff0000720c */ /* 0x000fe20003f46270 */
[----:B------:R-:W-:-:S06]  /*0240*/  VIADD R0, R18, 0x1f ;  /* 0x0000001f12007836 */ /* 0x000fcc0000000000 */
[----:B------:R-:W-:-:S04]  /*0250*/  @P0 VIADD R3, R3, 0x1 ;  /* 0x0000000103030836 */ /* 0x000fc80000000000 */
[----:B------:R-:W-:Y:S01]  /*0260*/  IMAD.MOV.U32 R2, RZ, RZ, R3 ;  /* 0x000000ffff027224 */ /* 0x000fe200078e0003 */
[----:B------:R-:W-:-:S03]  /*0270*/  SHF.R.S32.HI R3, RZ, 0x1f, R0 ;  /* 0x0000001fff037819 */ /* 0x000fc60000011400 */
[----:B------:R-:W-:Y:S01]  /*0280*/  @!P2 IMAD.MOV R2, RZ, RZ, -R2 ;  /* 0x000000ffff02a224 */ /* 0x000fe200078e0a02 */
[----:B------:R-:W-:Y:S02]  /*0290*/  @!P1 LOP3.LUT R2, RZ, R4, RZ, 0x33, !PT ;  /* 0x00000004ff029212 */ /* 0x000fe400078e33ff */
[----:B------:R-:W-:-:S03]  /*02a0*/  LEA.HI R3, R3, R0, RZ, 0x5 ;  /* 0x0000000003037211 */ /* 0x000fc600078f28ff */
[----:B------:R-:W-:Y:S02]  /*02b0*/  IMAD.SHL.U32 R11, R2, 0x8, RZ ;  /* 0x00000008020b7824 */ /* 0x000fe400078e00ff */
[----:B------:R-:W-:-:S03]  /*02c0*/  IMAD.MOV R2, RZ, RZ, -R2 ;  /* 0x000000ffff027224 */ /* 0x000fc600078e0a02 */
[----:B------:R-:W-:Y:S01]  /*02d0*/  LEA.HI.SX32 R3, R3, -R11, 0x1b ;  /* 0x8000000b03037211 */ /* 0x000fe200078fdaff */
[----:B------:R-:W-:-:S03]  /*02e0*/  IMAD R4, R4, R2, R5 ;  /* 0x0000000204047224 */ /* 0x000fc600078e0205 */
[----:B------:R-:W-:Y:S02]  /*02f0*/  VIMNMX R13, PT, PT, R3, 0x8, PT ;  /* 0x00000008030d7848 */ /* 0x000fe40003fe0100 */
[----:B------:R-:W-:Y:S02]  /*0300*/  IABS R9, R4 ;  /* 0x0000000400097213 */ /* 0x000fe40000000000 */
[----:B------:R-:W-:-:S04]  /*0310*/  IABS R7, R13 ;  /* 0x0000000d00077213 */ /* 0x000fc80000000000 */
[----:B------:R-:W1:Y:S08]  /*0320*/  I2F.RP R0, R7 ;  /* 0x0000000700007306 */ /* 0x000e700000209400 */
[----:B-1----:R-:W1:Y:S02]  /*0330*/  MUFU.RCP R0, R0 ;  /* 0x0000000000007308 */ /* 0x002e640000001000 */
[----:B-1----:R-:W-:-:S06]  /*0340*/  VIADD R3, R0, 0xffffffe ;  /* 0x0ffffffe00037836 */ /* 0x002fcc0000000000 */
[----:B------:R-:W1:Y:S02]  /*0350*/  F2I.FTZ.U32.TRUNC.NTZ R3, R3 ;  /* 0x0000000300037305 */ /* 0x000e64000021f000 */
[----:B-1----:R-:W-:-:S04]  /*0360*/  IMAD.MOV R6, RZ, RZ, -R3 ;  /* 0x000000ffff067224 */ /* 0x002fc800078e0a03 */
[----:B------:R-:W-:Y:S01]  /*0370*/  IMAD.MOV.U32 R2, RZ, RZ, R6 ;  /* 0x000000ffff027224 */ /* 0x000fe200078e0006 */
[----:B------:R-:W-:-:S03]  /*0380*/  IABS R6, R13 ;  /* 0x0000000d00067213 */ /* 0x000fc60000000000 */
[----:B------:R-:W-:Y:S02]  /*0390*/  IMAD R5, R2, R7, RZ ;  /* 0x0000000702057224 */ /* 0x000fe400078e02ff */
[----:B------:R-:W-:Y:S02]  /*03a0*/  IMAD.MOV.U32 R2, RZ, RZ, RZ ;  /* 0x000000ffff027224 */ /* 0x000fe400078e00ff */
[----:B------:R-:W-:Y:S02]  /*03b0*/  IMAD.MOV R0, RZ, RZ, -R6 ;  /* 0x000000ffff007224 */ /* 0x000fe400078e0a06 */
[----:B------:R-:W-:Y:S01]  /*03c0*/  IMAD.HI.U32 R2, R3, R5, R2 ;  /* 0x0000000503027227 */ /* 0x000fe200078e0002 */
[----:B------:R-:W-:-:S04]  /*03d0*/  LOP3.LUT R3, R4, R13, RZ, 0x3c, !PT ;  /* 0x0000000d04037212 */ /* 0x000fc800078e3cff */
[----:B------:R-:W-:Y:S01]  /*03e0*/  ISETP.GE.AND P2, PT, R3, RZ, PT ;  /* 0x000000ff0300720c */ /* 0x000fe20003f46270 */
[----:B------:R-:W-:-:S04]  /*03f0*/  IMAD.HI.U32 R2, R2, R9, RZ ;  /* 0x0000000902027227 */ /* 0x000fc800078e00ff */
[----:B------:R-:W-:-:S05]  /*0400*/  IMAD R0, R2, R0, R9 ;  /* 0x0000000002007224 */ /* 0x000fca00078e0209 */
[----:B------:R-:W-:-:S13]  /*0410*/  ISETP.GT.U32.AND P1, PT, R7, R0, PT ;  /* 0x000000000700720c */ /* 0x000fda0003f24070 */
[----:B------:R-:W-:Y:S02]  /*0420*/  @!P1 IMAD.IADD R0, R0, 0x1, -R7 ;  /* 0x0000000100009824 */ /* 0x000fe400078e0a07 */
[----:B------:R-:W-:Y:S01]  /*0430*/  @!P1 VIADD R2, R2, 0x1 ;  /* 0x0000000102029836 */ /* 0x000fe20000000000 */
[----:B------:R-:W-:Y:S02]  /*0440*/  ISETP.NE.AND P1, PT, R13, RZ, PT ;  /* 0x000000ff0d00720c */ /* 0x000fe40003f25270 */
[----:B------:R-:W-:Y:S02]  /*0450*/  ISETP.GE.U32.AND P0, PT, R0, R7, PT ;  /* 0x000000070000720c */ /* 0x000fe40003f06070 */
[----:B------:R-:W1:Y:S11]  /*0460*/  S2R R0, SR_TID.X ;  /* 0x0000000000007919 */ /* 0x000e760000002100 */
[----:B------:R-:W-:Y:S01]  /*0470*/  @P0 VIADD R2, R2, 0x1 ;  /* 0x0000000102020836 */ /* 0x000fe20000000000 */
[----:B------:R-:W-:-:S03]  /*0480*/  ISETP.GT.AND P0, PT, R36, 0x1f, PT ;  /* 0x0000001f2400780c */ /* 0x000fc60003f04270 */
[----:B------:R-:W-:-:S04]  /*0490*/  IMAD.MOV.U32 R5, RZ, RZ, R2 ;  /* 0x000000ffff057224 */ /* 0x000fc800078e0002 */
[----:B------:R-:W-:Y:S01]  /*04a0*/  @!P2 IMAD.MOV R5, RZ, RZ, -R5 ;  /* 0x000000ffff05a224 */ /* 0x000fe200078e0a05 */
[----:B------:R-:W-:-:S05]  /*04b0*/  @!P1 LOP3.LUT R5, RZ, R13, RZ, 0x33, !PT ;  /* 0x0000000dff059212 */ /* 0x000fca00078e33ff */
[----:B------:R-:W-:Y:S02]  /*04c0*/  IMAD.MOV R2, RZ, RZ, -R5 ;  /* 0x000000ffff027224 */ /* 0x000fe400078e0a05 */
[----:B------:R-:W-:Y:S02]  /*04d0*/  IMAD.SHL.U32 R10, R5, 0x10, RZ ;  /* 0x00000010050a7824 */ /* 0x000fe400078e00ff */
[----:B------:R-:W-:Y:S02]  /*04e0*/  IMAD R2, R13, R2, R4 ;  /* 0x000000020d027224 */ /* 0x000fe400078e0204 */
[----:B------:R-:W-:Y:S01]  /*04f0*/  @!P0 IMAD.MOV.U32 R12, RZ, RZ, RZ ;  /* 0x000000ffff0c8224 */ /* 0x000fe200078e00ff */
[----:B-1----:R-:W-:Y:S01]  /*0500*/  SHF.R.U32.HI R51, RZ, 0x5, R0 ;  /* 0x00000005ff337819 */ /* 0x002fe20000011600 */
[----:B------:R-:W-:Y:S01]  /*0510*/  IMAD.IADD R11, R11, 0x1, R2 ;  /* 0x000000010b0b7824 */ /* 0x000fe200078e0202 */
[C---:B------:R-:W-:Y:S01]  /*0520*/  LOP3.LUT R2, R0.reuse, 0x1f, RZ, 0xc0, !PT ;  /* 0x0000001f00027812 */ /* 0x040fe200078ec0ff */
[C---:B------:R-:W-:Y:S01]  /*0530*/  @!P0 IMAD.SHL.U32 R3, R0.reuse, 0x20, RZ ;  /* 0x0000002000038824 */ /* 0x040fe200078e00ff */
[----:B------:R-:W-:Y:S01]  /*0540*/  SGXT.U32 R51, R51, 0x2 ;  /* 0x000000023333781a */ /* 0x000fe20000000000 */
[----:B------:R-:W-:Y:S01]  /*0550*/  @!P0 IMAD.MOV.U32 R14, RZ, RZ, RZ ;  /* 0x000000ffff0e8224 */ /* 0x000fe200078e00ff */
[----:B------:R-:W-:-:S02]  /*0560*/  @!P0 LOP3.LUT R4, R0, 0x40, RZ, 0xc0, !PT ;  /* 0x0000004000048812 */ /* 0x000fc400078ec0ff */
[C---:B------:R-:W-:Y:S02]  /*0570*/  LOP3.LUT R6, R10.reuse, R51, RZ, 0xfc, !PT ;  /* 0x000000330a067212 */ /* 0x040fe400078efcff */
[C-C-:B------:R-:W-:Y:S02]  /*0580*/  LOP3.LUT R7, R10.reuse, 0x4, R51.reuse, 0xfe, !PT ;  /* 0x000000040a077812 */ /* 0x140fe400078efe33 */
[C-C-:B------:R-:W-:Y:S02]  /*0590*/  LOP3.LUT R8, R10.reuse, 0x8, R51.reuse, 0xfe, !PT ;  /* 0x000000080a087812 */ /* 0x140fe400078efe33 */
[----:B------:R-:W-:Y:S01]  /*05a0*/  LOP3.LUT R9, R10, 0xc, R51, 0xfe, !PT ;  /* 0x0000000c0a097812 */ /* 0x000fe200078efe33 */
[----:B------:R-:W-:Y:S01]  /*05b0*/  IMAD R10, R11, 0x20, R2 ;  /* 0x000000200b0a7824 */ /* 0x000fe200078e0202 */
[----:B------:R-:W-:Y:S01]  /*05c0*/  @!P0 SHF.R.U32.HI R5, RZ, 0x1, R4 ;  /* 0x00000001ff058819 */ /* 0x000fe20000011604 */
[----:B0--3--:R-:W-:Y:S06]  /*05d0*/  @!P0 BRA `(.L_x_0) ;  /* 0x0000000c00788947 */ /* 0x009fec0003800000 */
[----:B------:R-:W-:Y:S01]  /*05e0*/  IABS R11, R18 ;  /* 0x00000012000b7213 */ /* 0x000fe20000000000 */
[----:B------:R-:W0:Y:S01]  /*05f0*/  LDCU.64 UR8, c[0x0][0x388] ;  /* 0x00007100ff0877ac */ /* 0x000e220008000a00 */
[----:B------:R-:W-:Y:S01]  /*0600*/  IABS R12, R19 ;  /* 0x00000013000c7213 */ /* 0x000fe20000000000 */
[----:B------:R-:W1:Y:S01]  /*0610*/  LDC R42, c[0x0][0x3a8] ;  /* 0x0000ea00ff2a7b82 */ /* 0x000e620000000800 */
[----:B------:R-:W2:Y:S01]  /*0620*/  I2F.RP R16, R11 ;  /* 0x0000000b00107306 */ /* 0x000ea20000209400 */
[----:B------:R-:W-:Y:S01]  /*0630*/  SHF.R.S32.HI R3, RZ, 0x1f, R36 ;  /* 0x0000001fff037819 */ /* 0x000fe20000011424 */
[----:B------:R-:W3:Y:S01]  /*0640*/  LDCU UR10, c[0x0][0x3a4] ;  /* 0x00007480ff0a77ac */ /* 0x000ee20008000800 */
[----:B------:R-:W-:Y:S02]  /*0650*/  IABS R25, R6 ;  /* 0x0000000600197213 */ /* 0x000fe40000000000 */
[----:B------:R-:W-:Y:S01]  /*0660*/  LEA.HI R36, R3, R36, RZ, 0x5 ;  /* 0x0000002403247211 */ /* 0x000fe200078f28ff */
[----:B------:R-:W4:Y:S01]  /*0670*/  LDCU.64 UR12, c[0x0][0x380] ;  /* 0x00007000ff0c77ac */ /* 0x000f220008000a00 */
[----:B------:R-:W-:Y:S01]  /*0680*/  ISETP.GE.AND P0, PT, R10, RZ, PT ;  /* 0x000000ff0a00720c */ /* 0x000fe20003f06270 */
[----:B------:R-:W5:Y:S01]  /*0690*/  I2F.RP R13, R12 ;  /* 0x0000000c000d7306 */ /* 0x000f620000209400 */
[C---:B------:R-:W-:Y:S01]  /*06a0*/  LOP3.LUT R41, R51.reuse, 0x18, RZ, 0xfc, !PT ;  /* 0x0000001833297812 */ /* 0x040fe200078efcff */
[----:B------:R-:W0:Y:S01]  /*06b0*/  LDCU UR5, c[0x0][0x3a0] ;  /* 0x00007400ff0577ac */ /* 0x000e220008000800 */
[----:B------:R-:W-:-:S02]  /*06c0*/  LOP3.LUT R43, R51, 0x14, RZ, 0xfc, !PT ;  /* 0x00000014332b7812 */ /* 0x000fc400078efcff */
[C---:B------:R-:W-:Y:S02]  /*06d0*/  LOP3.LUT R45, R51.reuse, 0x10, RZ, 0xfc, !PT ;  /* 0x00000010332d7812 */ /* 0x040fe400078efcff */
[C---:B------:R-:W-:Y:S01]  /*06e0*/  LOP3.LUT R47, R51.reuse, 0xc, RZ, 0xfc, !PT ;  /* 0x0000000c332f7812 */ /* 0x040fe200078efcff */
[----:B--2---:R-:W2:Y:S01]  /*06f0*/  MUFU.RCP R16, R16 ;  /* 0x0000001000107308 */ /* 0x004ea20000001000 */
[----:B------:R-:W-:Y:S02]  /*0700*/  LOP3.LUT R49, R51, 0x8, RZ, 0xfc, !PT ;  /* 0x0000000833317812 */ /* 0x000fe400078efcff */
[----:B------:R-:W-:Y:S02]  /*0710*/  LEA.HI R53, R0, 0x1c, RZ, 0x1b ;  /* 0x0000001c00357811 */ /* 0x000fe400078fd8ff */
[----:B------:R-:W-:Y:S01]  /*0720*/  SHF.R.S32.HI R36, RZ, 0x5, R36 ;  /* 0x00000005ff247819 */ /* 0x000fe20000011424 */
[-C--:B-1----:R-:W-:Y:S02]  /*0730*/  IMAD R41, R41, R42.reuse, RZ ;  /* 0x0000002a29297224 */ /* 0x082fe400078e02ff */
[----:B-----5:R-:W1:Y:S01]  /*0740*/  MUFU.RCP R13, R13 ;  /* 0x0000000d000d7308 */ /* 0x020e620000001000 */
[----:B------:R-:W-:-:S02]  /*0750*/  IMAD R43, R43, R42, RZ ;  /* 0x0000002a2b2b7224 */ /* 0x000fc400078e02ff */
[-C--:B------:R-:W-:Y:S02]  /*0760*/  IMAD R45, R45, R42.reuse, RZ ;  /* 0x0000002a2d2d7224 */ /* 0x080fe400078e02ff */
[-C--:B------:R-:W-:Y:S02]  /*0770*/  IMAD R47, R47, R42.reuse, RZ ;  /* 0x0000002a2f2f7224 */ /* 0x080fe400078e02ff */
[-C--:B------:R-:W-:Y:S02]  /*0780*/  IMAD R49, R49, R42.reuse, RZ ;  /* 0x0000002a31317224 */ /* 0x080fe400078e02ff */
[----:B--2---:R-:W-:Y:S02]  /*0790*/  VIADD R14, R16, 0xffffffe ;  /* 0x0ffffffe100e7836 */ /* 0x004fe40000000000 */
[----:B------:R-:W-:Y:S02]  /*07a0*/  IMAD R53, R53, R42, RZ ;  /* 0x0000002a35357224 */ /* 0x000fe400078e02ff */
[----:B------:R2:W5:Y:S01]  /*07b0*/  F2I.FTZ.U32.TRUNC.NTZ R15, R14 ;  /* 0x0000000e000f7305 */ /* 0x000562000021f000 */
[----:B-1----:R-:W-:-:S07]  /*07c0*/  VIADD R4, R13, 0xffffffe ;  /* 0x0ffffffe0d047836 */ /* 0x002fce0000000000 */
[----:B------:R1:W0:Y:S01]  /*07d0*/  F2I.FTZ.U32.TRUNC.NTZ R5, R4 ;  /* 0x0000000400057305 */ /* 0x000222000021f000 */
[----:B--2---:R-:W-:Y:S02]  /*07e0*/  IMAD.MOV.U32 R14, RZ, RZ, RZ ;  /* 0x000000ffff0e7224 */ /* 0x004fe400078e00ff */
[----:B-----5:R-:W-:Y:S02]  /*07f0*/  IMAD.MOV R20, RZ, RZ, -R15 ;  /* 0x000000ffff147224 */ /* 0x020fe400078e0a0f */
[----:B-1----:R-:W-:Y:S02]  /*0800*/  IMAD.MOV.U32 R4, RZ, RZ, RZ ;  /* 0x000000ffff047224 */ /* 0x002fe400078e00ff */
[----:B------:R-:W-:Y:S01]  /*0810*/  IMAD R17, R20, R11, RZ ;  /* 0x0000000b14117224 */ /* 0x000fe200078e02ff */
[----:B------:R-:W-:Y:S01]  /*0820*/  IABS R20, R10 ;  /* 0x0000000a00147213 */ /* 0x000fe20000000000 */
[----:B0-----:R-:W-:Y:S02]  /*0830*/  IMAD.MOV R21, RZ, RZ, -R5 ;  /* 0x000000ffff157224 */ /* 0x001fe400078e0a05 */
[----:B------:R-:W-:Y:S01]  /*0840*/  IMAD.HI.U32 R14, R15, R17, R14 ;  /* 0x000000110f0e7227 */ /* 0x000fe200078e000e */
[----:B------:R-:W-:-:S02]  /*0850*/  IABS R15, R9 ;  /* 0x00000009000f7213 */ /* 0x000fc40000000000 */
[----:B------:R-:W-:Y:S01]  /*0860*/  IABS R17, R8 ;  /* 0x0000000800117213 */ /* 0x000fe20000000000 */
[----:B------:R-:W-:Y:S01]  /*0870*/  IMAD R3, R21, R12, RZ ;  /* 0x0000000c15037224 */ /* 0x000fe200078e02ff */
[----:B------:R-:W-:Y:S01]  /*0880*/  IABS R21, R7 ;  /* 0x0000000700157213 */ /* 0x000fe20000000000 */
[----:B------:R-:W-:-:S04]  /*0890*/  IMAD.HI.U32 R14, R14, R20, RZ ;  /* 0x000000140e0e7227 */ /* 0x000fc800078e00ff */
[----:B------:R-:W-:-:S04]  /*08a0*/  IMAD.HI.U32 R4, R5, R3, R4 ;  /* 0x0000000305047227 */ /* 0x000fc800078e0004 */
[----:B------:R-:W-:Y:S02]  /*08b0*/  IMAD.MOV R14, RZ, RZ, -R14 ;  /* 0x000000ffff0e7224 */ /* 0x000fe400078e0a0e */
[----:B------:R-:W-:-:S04]  /*08c0*/  IMAD.HI.U32 R3, R4, R15, RZ ;  /* 0x0000000f04037227 */ /* 0x000fc800078e00ff */
[----:B------:R-:W-:-:S04]  /*08d0*/  IMAD.HI.U32 R5, R4, R17, RZ ;  /* 0x0000001104057227 */ /* 0x000fc800078e00ff */
[----:B------:R-:W-:-:S04]  /*08e0*/  IMAD.HI.U32 R13, R4, R21, RZ ;  /* 0x00000015040d7227 */ /* 0x000fc800078e00ff */
[----:B------:R-:W-:-:S04]  /*08f0*/  IMAD.HI.U32 R4, R4, R25, RZ ;  /* 0x0000001904047227 */ /* 0x000fc800078e00ff */
[----:B------:R-:W-:Y:S02]  /*0900*/  IMAD.MOV R3, RZ, RZ, -R3 ;  /* 0x000000ffff037224 */ /* 0x000fe400078e0a03 */
[----:B------:R-:W-:Y:S02]  /*0910*/  IMAD.MOV R4, RZ, RZ, -R4 ;  /* 0x000000ffff047224 */ /* 0x000fe400078e0a04 */
[----:B------:R-:W-:Y:S02]  /*0920*/  IMAD.MOV R5, RZ, RZ, -R5 ;  /* 0x000000ffff057224 */ /* 0x000fe400078e0a05 */
[----:B------:R-:W-:Y:S02]  /*0930*/  IMAD.MOV R16, RZ, RZ, -R13 ;  /* 0x000000ffff107224 */ /* 0x000fe400078e0a0d */
[----:B------:R-:W-:Y:S02]  /*0940*/  IMAD R14, R11, R14, R20 ;  /* 0x0000000e0b0e7224 */ /* 0x000fe400078e0214 */
[----:B------:R-:W-:-:S02]  /*0950*/  IMAD R13, R12, R3, R15 ;  /* 0x000000030c0d7224 */ /* 0x000fc400078e020f */
[----:B------:R-:W-:Y:S01]  /*0960*/  IMAD.SHL.U32 R3, R0, 0x40, RZ ;  /* 0x0000004000037824 */ /* 0x000fe200078e00ff */
[----:B------:R-:W-:Y:S01]  /*0970*/  ISETP.GT.U32.AND P1, PT, R11, R14, PT ;  /* 0x0000000e0b00720c */ /* 0x000fe20003f24070 */
[----:B------:R-:W-:Y:S01]  /*0980*/  IMAD R25, R12, R4, R25 ;  /* 0x000000040c197224 */ /* 0x000fe200078e0219 */
[----:B------:R-:W-:Y:S01]  /*0990*/  LOP3.LUT R4, R0, 0x40, RZ, 0xc0, !PT ;  /* 0x0000004000047812 */ /* 0x000fe200078ec0ff */
[C---:B------:R-:W-:Y:S01]  /*09a0*/  IMAD R15, R12.reuse, R5, R17 ;  /* 0x000000050c0f7224 */ /* 0x040fe200078e0211 */
[----:B------:R-:W-:Y:S01]  /*09b0*/  LOP3.LUT R28, R3, 0x1c0, RZ, 0xc0, !PT ;  /* 0x000001c0031c7812 */ /* 0x000fe200078ec0ff */
[----:B------:R-:W-:Y:S01]  /*09c0*/  IMAD R21, R12, R16, R21 ;  /* 0x000000100c157224 */ /* 0x000fe200078e0215 */
[----:B------:R-:W-:Y:S01]  /*09d0*/  SHF.R.U32.HI R5, RZ, 0x1, R4 ;  /* 0x00000001ff057819 */ /* 0x000fe20000011604 */
[----:B------:R-:W-:Y:S01]  /*09e0*/  IMAD.SHL.U32 R16, R0, 0x2, RZ ;  /* 0x0000000200107824 */ /* 0x000fe200078e00ff */
[----:B------:R-:W-:Y:S01]  /*09f0*/  ISETP.GT.U32.AND P2, PT, R12, R13, PT ;  /* 0x0000000d0c00720c */ /* 0x000fe20003f44070 */
[----:B------:R-:W-:Y:S01]  /*0a00*/  IMAD.SHL.U32 R17, R0, 0x8, RZ ;  /* 0x0000000800117824 */ /* 0x000fe200078e00ff */
[----:B------:R-:W-:Y:S01]  /*0a10*/  ISETP.GT.U32.AND P3, PT, R12, R15, PT ;  /* 0x0000000f0c00720c */ /* 0x000fe20003f64070 */
[----:B------:R-:W-:Y:S01]  /*0a20*/  IMAD.SHL.U32 R20, R0, 0x10, RZ ;  /* 0x0000001000147824 */ /* 0x000fe200078e00ff */
[----:B------:R-:W-:Y:S01]  /*0a30*/  ISETP.GT.U32.AND P4, PT, R12, R21, PT ;  /* 0x000000150c00720c */ /* 0x000fe20003f84070 */
[----:B------:R-:W-:Y:S01]  /*0a40*/  @!P1 IMAD.IADD R14, R14, 0x1, -R11 ;  /* 0x000000010e0e9824 */ /* 0x000fe200078e0a0b */
[----:B------:R-:W-:-:S02]  /*0a50*/  LOP3.LUT R22, R17, 0x30, R16, 0x48, !PT ;  /* 0x0000003011167812 */ /* 0x000fc400078e4810 */
[----:B------:R-:W-:Y:S02]  /*0a60*/  LOP3.LUT R3, R20, 0x200, RZ, 0xc0, !PT ;  /* 0x0000020014037812 */ /* 0x000fe400078ec0ff */
[----:B------:R-:W-:Y:S02]  /*0a70*/  LOP3.LUT R17, R28, 0x30, R17, 0xf8, !PT ;  /* 0x000000301c117812 */ /* 0x000fe400078ef811 */
[----:B------:R-:W-:Y:S01]  /*0a80*/  LOP3.LUT R20, R5, 0x10, R16, 0xf8, !PT ;  /* 0x0000001005147812 */ /* 0x000fe200078ef810 */
[--C-:B------:R-:W-:Y:S01]  /*0a90*/  @!P2 IMAD.IADD R13, R13, 0x1, -R12.reuse ;  /* 0x000000010d0da824 */ /* 0x100fe200078e0a0c */
[----:B------:R-:W-:Y:S01]  /*0aa0*/  IADD3 R27, PT, PT, R22, UR4, R3 ;  /* 0x00000004161b7c10 */ /* 0x000fe2000fffe003 */
[--C-:B------:R-:W-:Y:S01]  /*0ab0*/  @!P3 IMAD.IADD R15, R15, 0x1, -R12.reuse ;  /* 0x000000010f0fb824 */ /* 0x100fe200078e0a0c */
[----:B------:R-:W-:Y:S01]  /*0ac0*/  LOP3.LUT R22, R17, R20, RZ, 0x3c, !PT ;  /* 0x0000001411167212 */ /* 0x000fe200078e3cff */
[----:B------:R-:W-:Y:S01]  /*0ad0*/  @!P4 IMAD.IADD R21, R21, 0x1, -R12 ;  /* 0x000000011515c824 */ /* 0x000fe200078e0a0c */
[----:B------:R-:W0:Y:S01]  /*0ae0*/  LDC R17, c[0x0][0x3ac] ;  /* 0x0000eb00ff117b82 */ /* 0x000e220000000800 */
[----:B------:R-:W-:Y:S01]  /*0af0*/  ISETP.GT.U32.AND P5, PT, R12, R25, PT ;  /* 0x000000190c00720c */ /* 0x000fe20003fa4070 */
[----:B------:R-:W-:Y:S01]  /*0b00*/  IMAD.IADD R28, R28, 0x1, R27 ;  /* 0x000000011c1c7824 */ /* 0x000fe200078e021b */
[----:B------:R-:W-:Y:S01]  /*0b10*/  ISETP.GT.U32.AND P1, PT, R11, R14, PT ;  /* 0x0000000e0b00720c */ /* 0x000fe20003f24070 */
[----:B------:R-:W-:Y:S01]  /*0b20*/  IMAD.SHL.U32 R3, R0, 0x20, RZ ;  /* 0x0000002000037824 */ /* 0x000fe200078e00ff */
[----:B------:R-:W-:-:S02]  /*0b30*/  SHF.R.S32.HI R20, RZ, 0x6, R0 ;  /* 0x00000006ff147819 */ /* 0x000fc40000011400 */
[C---:B------:R-:W-:Y:S02]  /*0b40*/  ISETP.GT.U32.AND P3, PT, R12.reuse, R13, PT ;  /* 0x0000000d0c00720c */ /* 0x040fe40003f64070 */
[----:B------:R-:W-:Y:S02]  /*0b50*/  ISETP.GT.U32.AND P4, PT, R12, R15, PT ;  /* 0x0000000f0c00720c */ /* 0x000fe40003f84070 */
[----:B------:R-:W-:Y:S02]  /*0b60*/  ISETP.NE.AND P2, PT, R18, RZ, PT ;  /* 0x000000ff1200720c */ /* 0x000fe40003f45270 */
[----:B------:R-:W-:Y:S01]  /*0b70*/  SGXT R20, R20, 0x1 ;  /* 0x000000011414781a */ /* 0x000fe20000000200 */
[----:B------:R-:W-:Y:S01]  /*0b80*/  @!P5 IMAD.IADD R25, R25, 0x1, -R12 ;  /* 0x000000011919d824 */ /* 0x000fe200078e0a0c */
[----:B------:R-:W-:Y:S01]  /*0b90*/  ISETP.GT.U32.AND P5, PT, R12, R21, PT ;  /* 0x000000150c00720c */ /* 0x000fe20003fa4070 */
[----:B------:R-:W-:Y:S01]  /*0ba0*/  @!P1 IMAD.IADD R14, R14, 0x1, -R11 ;  /* 0x000000010e0e9824 */ /* 0x000fe200078e0a0b */
[----:B------:R-:W-:-:S02]  /*0bb0*/  LOP3.LUT R23, R20, 0x90, RZ, 0xc0, !PT ;  /* 0x0000009014177812 */ /* 0x000fc400078ec0ff */
[----:B------:R-:W-:Y:S01]  /*0bc0*/  ISETP.GT.U32.AND P6, PT, R12, R25, PT ;  /* 0x000000190c00720c */ /* 0x000fe20003fc4070 */
[----:B------:R-:W-:Y:S01]  /*0bd0*/  @!P0 IMAD.MOV R14, RZ, RZ, -R14 ;  /* 0x000000ffff0e8224 */ /* 0x000fe200078e0a0e */
[----:B------:R-:W-:Y:S01]  /*0be0*/  LOP3.LUT R11, R23, 0x7e, R16, 0x78, !PT ;  /* 0x0000007e170b7812 */ /* 0x000fe200078e7810 */
[--C-:B------:R-:W-:Y:S01]  /*0bf0*/  @!P3 IMAD.IADD R13, R13, 0x1, -R12.reuse ;  /* 0x000000010d0db824 */ /* 0x100fe200078e0a0c */
[----:B------:R-:W-:Y:S01]  /*0c00*/  ISETP.GE.AND P1, PT, R9, RZ, PT ;  /* 0x000000ff0900720c */ /* 0x000fe20003f26270 */
[--C-:B------:R-:W-:Y:S01]  /*0c10*/  @!P4 IMAD.IADD R15, R15, 0x1, -R12.reuse ;  /* 0x000000010f0fc824 */ /* 0x100fe200078e0a0c */
[----:B------:R-:W-:Y:S01]  /*0c20*/  @!P2 LOP3.LUT R14, RZ, R18, RZ, 0x33, !PT ;  /* 0x00000012ff0ea212 */ /* 0x000fe200078e33ff */
[----:B0-----:R-:W-:Y:S01]  /*0c30*/  IMAD R23, R2, R17, RZ ;  /* 0x0000001102177224 */ /* 0x001fe200078e02ff */
[----:B------:R-:W-:Y:S01]  /*0c40*/  ISETP.GE.AND P2, PT, R8, RZ, PT ;  /* 0x000000ff0800720c */ /* 0x000fe20003f46270 */
[--C-:B------:R-:W-:Y:S01]  /*0c50*/  @!P5 IMAD.IADD R21, R21, 0x1, -R12.reuse ;  /* 0x000000011515d824 */ /* 0x100fe200078e0a0c */
[----:B------:R-:W-:Y:S01]  /*0c60*/  ISETP.GE.AND P3, PT, R7, RZ, PT ;  /* 0x000000ff0700720c */ /* 0x000fe20003f66270 */
[----:B---3--:R-:W-:Y:S01]  /*0c70*/  IMAD R14, R14, UR10, RZ ;  /* 0x0000000a0e0e7c24 */ /* 0x008fe2000f8e02ff */
[----:B------:R-:W-:Y:S01]  /*0c80*/  ISETP.GE.AND P4, PT, R6, RZ, PT ;  /* 0x000000ff0600720c */ /* 0x000fe20003f86270 */
[----:B------:R-:W-:Y:S01]  /*0c90*/  @!P6 IMAD.IADD R25, R25, 0x1, -R12 ;  /* 0x000000011919e824 */ /* 0x000fe200078e0a0c */
[----:B------:R-:W-:Y:S01]  /*0ca0*/  LEA R27, P5, R23, UR8, 0x1 ;  /* 0x00000008171b7c11 */ /* 0x000fe2000f8a08ff */
[----:B------:R-:W0:Y:S01]  /*0cb0*/  LDCU UR8, c[0x0][0x3b0] ;  /* 0x00007600ff0877ac */ /* 0x000e220008000800 */
[----:B------:R-:W-:Y:S01]  /*0cc0*/  ISETP.NE.AND P0, PT, R19, RZ, PT ;  /* 0x000000ff1300720c */ /* 0x000fe20003f05270 */
[----:B------:R-:W-:Y:S01]  /*0cd0*/  @!P1 IMAD.MOV R13, RZ, RZ, -R13 ;  /* 0x000000ffff0d9224 */ /* 0x000fe200078e0a0d */
[----:B------:R-:W-:Y:S01]  /*0ce0*/  LOP3.LUT R12, RZ, R19, RZ, 0x33, !PT ;  /* 0x00000013ff0c7212 */ /* 0x000fe200078e33ff */
[----:B------:R-:W-:Y:S01]  /*0cf0*/  IMAD.SHL.U32 R44, R17, 0x20, RZ ;  /* 0x00000020112c7824 */ /* 0x000fe200078e00ff */
[C---:B------:R-:W-:Y:S01]  /*0d00*/  LOP3.LUT R19, R51.reuse, 0x4, RZ, 0xfc, !PT ;  /* 0x0000000433137812 */ /* 0x040fe200078efcff */
[----:B------:R-:W-:Y:S01]  /*0d10*/  @!P2 IMAD.MOV R15, RZ, RZ, -R15 ;  /* 0x000000ffff0fa224 */ /* 0x000fe200078e0a0f */
[----:B------:R-:W-:Y:S01]  /*0d20*/  SEL R39, R12, R13, !P0 ;  /* 0x0000000d0c277207 */ /* 0x000fe20004000000 */
[----:B------:R-:W-:Y:S01]  /*0d30*/  @!P3 IMAD.MOV R21, RZ, RZ, -R21 ;  /* 0x000000ffff15b224 */ /* 0x000fe200078e0a15 */
[----:B----4-:R-:W-:Y:S01]  /*0d40*/  LEA R32, P1, R14, UR12, 0x1 ;  /* 0x0000000c0e207c11 */ /* 0x010fe2000f8208ff */
[----:B------:R-:W-:Y:S01]  /*0d50*/  @!P4 IMAD.MOV R25, RZ, RZ, -R25 ;  /* 0x000000ffff19c224 */ /* 0x000fe200078e0a19 */
[C---:B------:R-:W-:Y:S01]  /*0d60*/  SEL R30, R12.reuse, R15, !P0 ;  /* 0x0000000f0c1e7207 */ /* 0x040fe20004000000 */
[-C--:B------:R-:W-:Y:S01]  /*0d70*/  IMAD R51, R51, R42.reuse, RZ ;  /* 0x0000002a33337224 */ /* 0x080fe200078e02ff */
[C---:B------:R-:W-:Y:S01]  /*0d80*/  SEL R37, R12.reuse, R21, !P0 ;  /* 0x000000150c257207 */ /* 0x040fe20004000000 */
[----:B------:R-:W-:Y:S01]  /*0d90*/  IMAD R40, R19, R42, RZ ;  /* 0x0000002a13287224 */ /* 0x000fe200078e02ff */
[----:B------:R-:W-:-:S02]  /*0da0*/  SEL R31, R12, R25, !P0 ;  /* 0x000000190c1f7207 */ /* 0x000fc40004000000 */
[----:B------:R-:W-:Y:S02]  /*0db0*/  CS2R R12, SRZ ;  /* 0x00000000000c7805 */ /* 0x000fe4000001ff00 */
[----:B------:R-:W-:Y:S01]  /*0dc0*/  LOP3.LUT R29, R3, 0x200, RZ, 0xc0, !PT ;  /* 0x00000200031d7812 */ /* 0x000fe200078ec0ff */
[----:B------:R-:W-:Y:S01]  /*0dd0*/  IMAD.SHL.U32 R42, R42, 0x20, RZ ;  /* 0x000000202a2a7824 */ /* 0x000fe200078e00ff */
[----:B------:R-:W-:Y:S02]  /*0de0*/  LEA.HI.X.SX32 R33, R14, UR13, 0x1, P1 ;  /* 0x0000000d0e217c11 */ /* 0x000fe400088f0eff */
[----:B------:R-:W-:Y:S02]  /*0df0*/  CS2R R14, SRZ ;  /* 0x00000000000e7805 */ /* 0x000fe4000001ff00 */
[----:B------:R-:W-:Y:S01]  /*0e00*/  IADD3 R29, PT, PT, R22, UR4, R29 ;  /* 0x00000004161d7c10 */ /* 0x000fe2000fffe01d */
[----:B0-----:R-:W-:Y:S01]  /*0e10*/  IMAD R39, R39, UR8, RZ ;  /* 0x0000000827277c24 */ /* 0x001fe2000f8e02ff */
[----:B------:R-:W-:Y:S01]  /*0e20*/  LEA.HI.X.SX32 R23, R23, UR9, 0x1, P5 ;  /* 0x0000000917177c11 */ /* 0x000fe2000a8f0eff */
[----:B------:R-:W-:Y:S01]  /*0e30*/  IMAD R30, R30, UR8, RZ ;  /* 0x000000081e1e7c24 */ /* 0x000fe2000f8e02ff */
[----:B------:R-:W-:Y:S01]  /*0e40*/  LOP3.LUT R38, R11, 0x20, RZ, 0x3c, !PT ;  /* 0x000000200b267812 */ /* 0x000fe200078e3cff */
[----:B------:R-:W-:-:S02]  /*0e50*/  IMAD R37, R37, UR8, RZ ;  /* 0x0000000825257c24 */ /* 0x000fc4000f8e02ff */
[----:B------:R-:W-:-:S07]  /*0e60*/  IMAD R31, R31, UR8, RZ ;  /* 0x000000081f1f7c24 */ /* 0x000fce000f8e02ff */
.L_x_1:
[----:B------:R-:W-:Y:S01]  /*0e70*/  SHF.R.U32.HI R26, RZ, 0x5, R0 ;  /* 0x00000005ff1a7819 */ /* 0x000fe20000011600 */
[----:B------:R-:W-:Y:S01]  /*0e80*/  IMAD.WIDE R18, R51, 0x2, R32 ;  /* 0x0000000233127825 */ /* 0x000fe200078e0220 */
[----:B------:R-:W-:Y:S02]  /*0e90*/  PRMT R22, RZ, 0x7610, R22 ;  /* 0x00007610ff167816 */ /* 0x000fe40000000016 */
[----:B------:R-:W-:-:S04]  /*0ea0*/  SGXT.U32 R26, R26, 0x2 ;  /* 0x000000021a1a781a */ /* 0x000fc80000000000 */
[----:B------:R-:W-:-:S13]  /*0eb0*/  ISETP.GE.AND P0, PT, R26, UR5, PT ;  /* 0x000000051a007c0c */ /* 0x000fda000bf06270 */
[----:B------:R0:W2:Y:S01]  /*0ec0*/  @!P0 LDG.E.U16 R22, desc[UR6][R18.64] ;  /* 0x0000000612168981 */ /* 0x0000a2000c1e1500 */
[----:B------:R-:W-:Y:S02]  /*0ed0*/  LEA.HI R16, R0, 0x1c, RZ, 0x1b ;  /* 0x0000001c00107811 */ /* 0x000fe400078fd8ff */
[----:B------:R-:W-:Y:S02]  /*0ee0*/  LOP3.LUT R20, R26, 0x4, RZ, 0xfc, !PT ;  /* 0x000000041a147812 */ /* 0x000fe400078efcff */
[----:B------:R-:W-:Y:S01]  /*0ef0*/  ISETP.GE.AND P1, PT, R16, UR5, PT ;  /* 0x0000000510007c0c */ /* 0x000fe2000bf26270 */
[----:B------:R-:W-:Y:S01]  /*0f00*/  IMAD.WIDE R16, R53, 0x2, R32 ;  /* 0x0000000235107825 */ /* 0x000fe200078e0220 */
[----:B------:R-:W-:Y:S02]  /*0f10*/  ISETP.GE.AND P0, PT, R20, UR5, PT ;  /* 0x0000000514007c0c */ /* 0x000fe4000bf06270 */
[----:B------:R-:W-:Y:S02]  /*0f20*/  PRMT R46, RZ, 0x7610, R46 ;  /* 0x00007610ff2e7816 */ /* 0x000fe4000000002e */
[----:B0-----:R-:W-:Y:S01]  /*0f30*/  LOP3.LUT R18, R26, 0xc, RZ, 0xfc, !PT ;  /* 0x0000000c1a127812 */ /* 0x001fe200078efcff */
[----:B------:R-:W-:Y:S01]  /*0f40*/  IMAD.WIDE R20, R40, 0x2, R32 ;  /* 0x0000000228147825 */ /* 0x000fe200078e0220 */
[----:B------:R-:W-:-:S02]  /*0f50*/  PRMT R25, RZ, 0x7610, R25 ;  /* 0x00007610ff197816 */ /* 0x000fc40000000019 */
[----:B------:R-:W-:Y:S02]  /*0f60*/  ISETP.GE.AND P2, PT, R18, UR5, PT ;  /* 0x0000000512007c0c */ /* 0x000fe4000bf46270 */
[C---:B------:R-:W-:Y:S01]  /*0f70*/  LOP3.LUT R24, R26.reuse, 0x8, RZ, 0xfc, !PT ;  /* 0x000000081a187812 */ /* 0x040fe200078efcff */
[----:B------:R0:W3:Y:S01]  /*0f80*/  @!P1 LDG.E.U16 R46, desc[UR6][R16.64] ;  /* 0x00000006102e9981 */ /* 0x0000e2000c1e1500 */
[C---:B------:R-:W-:Y:S02]  /*0f90*/  LOP3.LUT R19, R26.reuse, 0x10, RZ, 0xfc, !PT ;  /* 0x000000101a137812 */ /* 0x040fe400078efcff */
[C---:B------:R-:W-:Y:S01]  /*0fa0*/  LOP3.LUT R34, R26.reuse, 0x14, RZ, 0xfc, !PT ;  /* 0x000000141a227812 */ /* 0x040fe200078efcff */
[----:B------:R1:W4:Y:S01]  /*0fb0*/  @!P0 LDG.E.U16 R25, desc[UR6][R20.64] ;  /* 0x0000000614198981 */ /* 0x000322000c1e1500 */
[----:B------:R-:W-:Y:S02]  /*0fc0*/  LOP3.LUT R26, R26, 0x18, RZ, 0xfc, !PT ;  /* 0x000000181a1a7812 */ /* 0x000fe400078efcff */
[----:B------:R-:W-:-:S02]  /*0fd0*/  ISETP.GE.AND P1, PT, R24, UR5, PT ;  /* 0x0000000518007c0c */ /* 0x000fc4000bf26270 */
[----:B------:R-:W-:Y:S02]  /*0fe0*/  ISETP.GE.AND P3, PT, R19, UR5, PT ;  /* 0x0000000513007c0c */ /* 0x000fe4000bf66270 */
[----:B------:R-:W-:Y:S02]  /*0ff0*/  ISETP.GE.AND P4, PT, R34, UR5, PT ;  /* 0x0000000522007c0c */ /* 0x000fe4000bf86270 */
[----:B------:R-:W-:Y:S01]  /*1000*/  ISETP.GE.AND P0, PT, R26, UR5, PT ;  /* 0x000000051a007c0c */ /* 0x000fe2000bf06270 */
[----:B------:R-:W-:Y:S01]  /*1010*/  IMAD.WIDE R18, R47, 0x2, R32 ;  /* 0x000000022f127825 */ /* 0x000fe200078e0220 */
[----:B------:R-:W-:Y:S02]  /*1020*/  PRMT R48, RZ, 0x7610, R48 ;  /* 0x00007610ff307816 */ /* 0x000fe40000000030 */
[----:B------:R-:W-:Y:S01]  /*1030*/  PRMT R24, RZ, 0x7610, R24 ;  /* 0x00007610ff187816 */ /* 0x000fe20000000018 */
[----:B0-----:R-:W-:Y:S01]  /*1040*/  IMAD.WIDE R16, R49, 0x2, R32 ;  /* 0x0000000231107825 */ /* 0x001fe200078e0220 */
[----:B------:R-:W-:-:S02]  /*1050*/  PRMT R26, RZ, 0x7610, R26 ;  /* 0x00007610ff1a7816 */ /* 0x000fc4000000001a */
[----:B------:R0:W5:Y:S01]  /*1060*/  @!P2 LDG.E.U16 R48, desc[UR6][R18.64] ;  /* 0x000000061230a981 */ /* 0x000162000c1e1500 */
[----:B------:R-:W-:Y:S01]  /*1070*/  PRMT R50, RZ, 0x7610, R50 ;  /* 0x00007610ff327816 */ /* 0x000fe20000000032 */
[----:B-1----:R-:W-:Y:S01]  /*1080*/  IMAD.WIDE R20, R43, 0x2, R32 ;  /* 0x000000022b147825 */ /* 0x002fe200078e0220 */
[----:B------:R-:W-:Y:S01]  /*1090*/  PRMT R52, RZ, 0x7610, R52 ;  /* 0x00007610ff347816 */ /* 0x000fe20000000034 */
[----:B------:R-:W3:Y:S02]  /*10a0*/  @!P1 LDG.E.U16 R24, desc[UR6][R16.64] ;  /* 0x0000000610189981 */ /* 0x000ee4000c1e1500 */
[--C-:B------:R-:W-:Y:S02]  /*10b0*/  IMAD.WIDE R34, R41, 0x2, R32.reuse ;  /* 0x0000000229227825 */ /* 0x100fe400078e0220 */
[----:B------:R-:W4:Y:S02]  /*10c0*/  @!P4 LDG.E.U16 R50, desc[UR6][R20.64] ;  /* 0x000000061432c981 */ /* 0x000f24000c1e1500 */
[----:B0-----:R-:W-:-:S02]  /*10d0*/  IMAD.WIDE R18, R45, 0x2, R32 ;  /* 0x000000022d127825 */ /* 0x001fc400078e0220 */
[----:B------:R0:W4:Y:S04]  /*10e0*/  @!P0 LDG.E.U16 R52, desc[UR6][R34.64] ;  /* 0x0000000622348981 */ /* 0x000128000c1e1500 */
[----:B------:R1:W5:Y:S01]  /*10f0*/  @!P3 LDG.E.U16 R26, desc[UR6][R18.64] ;  /* 0x00000006121ab981 */ /* 0x000362000c1e1500 */
[----:B------:R-:W-:Y:S01]  /*1100*/  BAR.SYNC.DEFER_BLOCKING 0x0 ;  /* 0x0000000000007b1d */ /* 0x000fe20000010000 */
[----:B------:R-:W-:Y:S01]  /*1110*/  ISETP.GE.AND P1, PT, R2, UR5, PT ;  /* 0x0000000502007c0c */ /* 0x000fe2000bf26270 */
[----:B0-----:R-:W-:Y:S02]  /*1120*/  IMAD.MOV.U32 R34, RZ, RZ, R27 ;  /* 0x000000ffff227224 */ /* 0x001fe400078e001b */
[----:B------:R-:W-:Y:S01]  /*1130*/  IMAD.MOV.U32 R35, RZ, RZ, R23 ;  /* 0x000000ffff237224 */ /* 0x000fe200078e0017 */
[----:B------:R-:W-:Y:S01]  /*1140*/  PRMT R27, RZ, 0x7610, R27 ;  /* 0x00007610ff1b7816 */ /* 0x000fe2000000001b */
[----:B------:R-:W-:-:S04]  /*1150*/  IMAD.WIDE R16, R31, 0x2, R34 ;  /* 0x000000021f107825 */ /* 0x000fc800078e0222 */
[----:B-1----:R-:W-:-:S04]  /*1160*/  IMAD.WIDE R18, R37, 0x2, R34 ;  /* 0x0000000225127825 */ /* 0x002fc800078e0222 */
[----:B------:R-:W-:Y:S01]  /*1170*/  IMAD.WIDE R20, R30, 0x2, R34 ;  /* 0x000000021e147825 */ /* 0x000fe200078e0222 */
[----:B------:R0:W5:Y:S02]  /*1180*/  @!P1 LDG.E.U16 R27, desc[UR6][R16.64] ;  /* 0x00000006101b9981 */ /* 0x000164000c1e1500 */
[----:B0-----:R-:W-:Y:S02]  /*1190*/  PRMT R17, RZ, 0x7610, R17 ;  /* 0x00007610ff117816 */ /* 0x001fe40000000011 */
[----:B------:R-:W-:-:S04]  /*11a0*/  PRMT R16, RZ, 0x7610, R16 ;  /* 0x00007610ff107816 */ /* 0x000fc80000000010 */
[----:B------:R0:W5:Y:S04]  /*11b0*/  @!P1 LDG.E.U16 R17, desc[UR6][R18.64] ;  /* 0x0000000612119981 */ /* 0x000168000c1e1500 */
[----:B------:R-:W5:Y:S01]  /*11c0*/  @!P1 LDG.E.U16 R16, desc[UR6][R20.64] ;  /* 0x0000000614109981 */ /* 0x000f62000c1e1500 */
[----:B0-----:R-:W-:-:S03]  /*11d0*/  PRMT R19, RZ, 0x7610, R19 ;  /* 0x00007610ff137816 */ /* 0x001fc60000000013 */
[----:B--2---:R0:W-:Y:S02]  /*11e0*/  STS.U16 [R11+UR4], R22 ;  /* 0x000000160b007988 */ /* 0x0041e40008000404 */
[----:B0-----:R-:W-:-:S05]  /*11f0*/  IMAD.WIDE R22, R39, 0x2, R34 ;  /* 0x0000000227167825 */ /* 0x001fca00078e0222 */
[----:B------:R-:W2:Y:S04]  /*1200*/  @!P1 LDG.E.U16 R19, desc[UR6][R22.64] ;  /* 0x0000000616139981 */ /* 0x000ea8000c1e1500 */
[----:B---3--:R-:W-:Y:S04]  /*1210*/  STS.U16 [R11+UR4+0x200], R24 ;  /* 0x000200180b007988 */ /* 0x008fe80008000404 */
[----:B----4-:R-:W-:Y:S04]  /*1220*/  STS.U16 [R11+UR4+0x600], R52 ;  /* 0x000600340b007988 */ /* 0x010fe80008000404 */
[----:B-----5:R-:W-:Y:S04]  /*1230*/  STS.U16 [R11+UR4+0x400], R26 ;  /* 0x0004001a0b007988 */ /* 0x020fe80008000404 */
[----:B------:R-:W-:Y:S04]  /*1240*/  STS.U16 [R38+UR4+0x100], R25 ;  /* 0x0001001926007988 */ /* 0x000fe80008000404 */
[----:B------:R-:W-:Y:S04]  /*1250*/  STS.U16 [R38+UR4+0x300], R48 ;  /* 0x0003003026007988 */ /* 0x000fe80008000404 */
[----:B------:R-:W-:Y:S04]  /*1260*/  STS.U16 [R38+UR4+0x500], R50 ;  /* 0x0005003226007988 */ /* 0x000fe80008000404 */
[----:B------:R-:W-:Y:S04]  /*1270*/  STS.U16 [R38+UR4+0x700], R46 ;  /* 0x0007002e26007988 */ /* 0x000fe80008000404 */
[----:B------:R-:W-:Y:S04]  /*1280*/  STS.U16 [R11+UR4+0x800], R27 ;  /* 0x0008001b0b007988 */ /* 0x000fe80008000404 */
[----:B------:R-:W-:Y:S04]  /*1290*/  STS.U16 [R11+UR4+0xa00], R16 ;  /* 0x000a00100b007988 */ /* 0x000fe80008000404 */
[----:B------:R-:W-:Y:S01]  /*12a0*/  STS.U16 [R38+UR4+0x900], R17 ;  /* 0x0009001126007988 */ /* 0x000fe20008000404 */
[----:B------:R-:W-:-:S05]  /*12b0*/  VIADD R36, R36, 0xffffffff ;  /* 0xffffffff24247836 */ /* 0x000fca0000000000 */
[----:B------:R-:W-:Y:S01]  /*12c0*/  ISETP.NE.U32.AND P0, PT, R36, RZ, PT ;  /* 0x000000ff2400720c */ /* 0x000fe20003f05070 */
[----:B------:R-:W-:Y:S01]  /*12d0*/  UIADD3 UR5, UPT, UPT, UR5, -0x20, URZ ;  /* 0xffffffe005057890 */ /* 0x000fe2000fffe0ff */
[----:B------:R-:W-:Y:S01]  /*12e0*/  IMAD.WIDE R32, R42, 0x2, R32 ;  /* 0x000000022a207825 */ /* 0x000fe200078e0220 */
[----:B--2---:R-:W-:Y:S01]  /*12f0*/  STS.U16 [R38+UR4+0xb00], R19 ;  /* 0x000b001326007988 */ /* 0x004fe20008000404 */
[----:B------:R-:W-:Y:S06]  /*1300*/  BAR.SYNC.DEFER_BLOCKING 0x0 ;  /* 0x0000000000007b1d */ /* 0x000fec0000010000 */
[----:B------:R-:W-:Y:S04]  /*1310*/  LDSM.16.MT88.4 R16, [R29] ;  /* 0x000000001d10783b */ /* 0x000fe80000004200 */
[----:B------:R-:W0:Y:S04]  /*1320*/  LDSM.16.M88.4 R20, [R28+0x800] ;  /* 0x000800001c14783b */ /* 0x000e280000000200 */
[----:B------:R-:W1:Y:S01]  /*1330*/  LDSM.16.MT88.4 R24, [R29+0x400] ;  /* 0x000400001d18783b */ /* 0x000e620000004200 */
[----:B0-----:R-:W-:-:S15]  /*1340*/  HMMA.16816.F32.BF16 R12, R16, R20, R12 ;  /* 0x00000014100c723c */ /* 0x001fde000004180c */
[----:B------:R-:W-:-:S05]  /*1350*/  NOP ;  /* 0x0000000000007918 */ /* 0x000fca0000000000 */
[----:B-1----:R-:W-:Y:S01]  /*1360*/  HMMA.16816.F32.BF16 R12, R24, R22, R12 ;  /* 0x00000016180c723c */ /* 0x002fe2000004180c */
[----:B------:R-:W-:-:S04]  /*1370*/  IMAD.WIDE R22, R44, 0x2, R34 ;  /* 0x000000022c167825 */ /* 0x000fc800078e0222 */
[----:B------:R-:W-:Y:S01]  /*1380*/  IMAD.MOV.U32 R27, RZ, RZ, R22 ;  /* 0x000000ffff1b7224 */ /* 0x000fe200078e0016 */
[----:B------:R-:W-:-:S14]  /*1390*/  @P0 BRA `(.L_x_1) ;  /* 0xfffffff800b40947 */ /* 0x000fdc000383ffff */
[----:B------:R-:W-:Y:S02]  /*13a0*/  F2FP.BF16.F32.PACK_AB R12, R13, R12 ;  /* 0x0000000c0d0c723e */ /* 0x000fe400000010ff */
[----:B------:R-:W-:-:S07]  /*13b0*/  F2FP.BF16.F32.PACK_AB R14, R15, R14 ;  /* 0x0000000e0f0e723e */ /* 0x000fce00000010ff */
.L_x_0:
[----:B------:R-:W0:Y:S08]  /*13c0*/  S2UR UR5, SR_CgaCtaId ;  /* 0x00000000000579c3 */ /* 0x000e300000008800 */
[----:B------:R-:W-:Y:S01]  /*13d0*/  BAR.SYNC.DEFER_BLOCKING 0x0 ;  /* 0x0000000000007b1d */ /* 0x000fe20000010000 */
[----:B------:R-:W-:Y:S02]  /*13e0*/  LOP3.LUT R11, R3, 0x60, RZ, 0xc0, !PT ;  /* 0x00000060030b7812 */ /* 0x000fe400078ec0ff */
[----:B------:R-:W-:-:S02]  /*13f0*/  ISETP.NE.U32.AND P0, PT, R4, RZ, PT ;  /* 0x000000ff0400720c */ /* 0x000fc40003f05070 */
[----:B------:R-:W-:Y:S01]  /*1400*/  LOP3.LUT R11, R11, 0x1c, R0, 0xf8, !PT ;  /* 0x0000001c0b0b7812 */ /* 0x000fe200078ef800 */
[----:B------:R-:W-:Y:S01]  /*1410*/  UMOV UR4, 0x400 ;  /* 0x0000040000047882 */ /* 0x000fe20000000000 */
[----:B------:R-:W-:Y:S01]  /*1420*/  SEL R4, RZ, 0x240, !P0 ;  /* 0x00000240ff047807 */ /* 0x000fe20004000000 */
[----:B------:R-:W1:Y:S01]  /*1430*/  LDCU.128 UR8, c[0x0][0x390] ;  /* 0x00007200ff0877ac */ /* 0x000e620008000c00 */
[----:B------:R-:W-:Y:S02]  /*1440*/  LOP3.LUT R3, R3, 0x300, RZ, 0xc0, !PT ;  /* 0x0000030003037812 */ /* 0x000fe400078ec0ff */
[----:B------:R-:W-:Y:S01]  /*1450*/  LOP3.LUT R0, R0, 0x20, RZ, 0xc0, !PT ;  /* 0x0000002000007812 */ /* 0x000fe200078ec0ff */
[----:B------:R-:W2:Y:S01]  /*1460*/  LDCU UR12, c[0x0][0x3b8] ;  /* 0x00007700ff0c77ac */ /* 0x000ea20008000800 */
[----:B------:R-:W-:Y:S01]  /*1470*/  LOP3.LUT R11, R11, R4, RZ, 0x3c, !PT ;  /* 0x000000040b0b7212 */ /* 0x000fe200078e3cff */
[----:B------:R-:W-:Y:S01]  /*1480*/  IMAD R3, R2, 0x4, R3 ;  /* 0x0000000402037824 */ /* 0x000fe200078e0203 */
[----:B------:R-:W-:-:S03]  /*1490*/  SHF.R.U32.HI R2, RZ, 0x4, R0 ;  /* 0x00000004ff027819 */ /* 0x000fc60000011600 */
[----:B------:R-:W-:Y:S01]  /*14a0*/  IMAD R11, R0, 0x4, R11 ;  /* 0x00000004000b7824 */ /* 0x000fe200078e020b */
[----:B------:R-:W-:Y:S01]  /*14b0*/  LOP3.LUT R2, R2, R3, R5, 0xf6, !PT ;  /* 0x0000000302027212 */ /* 0x000fe200078ef605 */
[----:B0-----:R-:W-:-:S03]  /*14c0*/  ULEA UR4, UR5, UR4, 0x18 ;  /* 0x0000000405047291 */ /* 0x001fc6000f8ec0ff */
[----:B------:R-:W-:Y:S01]  /*14d0*/  LOP3.LUT R3, R11, 0x20, RZ, 0x3c, !PT ;  /* 0x000000200b037812 */ /* 0x000fe200078e3cff */
[----:B------:R-:W0:Y:S01]  /*14e0*/  LDCU UR5, c[0x0][0x3b4] ;  /* 0x00007680ff0577ac */ /* 0x000e220008000800 */
[----:B------:R-:W-:Y:S02]  /*14f0*/  LOP3.LUT R13, R2, 0x40, RZ, 0x3c, !PT ;  /* 0x00000040020d7812 */ /* 0x000fe400078e3cff */
[----:B-1----:R-:W-:Y:S01]  /*1500*/  ISETP.GE.AND P0, PT, R10, UR10, PT ;  /* 0x0000000a0a007c0c */ /* 0x002fe2000bf06270 */
[C---:B--2---:R-:W-:Y:S01]  /*1510*/  IMAD R0, R6.reuse, UR12, RZ ;  /* 0x0000000c06007c24 */ /* 0x044fe2000f8e02ff */
[----:B------:R1:W-:Y:S02]  /*1520*/  STS [R11+UR4], R12 ;  /* 0x0000000c0b007988 */ /* 0x0003e40008000804 */
[C---:B------:R-:W-:Y:S01]  /*1530*/  ISETP.LT.AND P1, PT, R7.reuse, UR11, !P0 ;  /* 0x0000000b07007c0c */ /* 0x040fe2000c721270 */
[----:B------:R-:W-:Y:S01]  /*1540*/  IMAD R7, R7, UR12, RZ ;  /* 0x0000000c07077c24 */ /* 0x000fe2000f8e02ff */
[----:B------:R-:W-:Y:S01]  /*1550*/  ISETP.LT.AND P2, PT, R6, UR11, !P0 ;  /* 0x0000000b06007c0c */ /* 0x000fe2000c741270 */
[----:B------:R-:W-:Y:S01]  /*1560*/  STS [R3+UR4+0x100], R14 ;  /* 0x0001000e03007988 */ /* 0x000fe20008000804 */
[----:B------:R-:W-:Y:S01]  /*1570*/  BAR.SYNC.DEFER_BLOCKING 0x0 ;  /* 0x0000000000007b1d */ /* 0x000fe20000010000 */
[----:B-1----:R-:W-:-:S02]  /*1580*/  IMAD R11, R8, UR12, RZ ;  /* 0x0000000c080b7c24 */ /* 0x002fc4000f8e02ff */
[----:B0-----:R-:W-:-:S05]  /*1590*/  IMAD R10, R10, UR5, RZ ;  /* 0x000000050a0a7c24 */ /* 0x001fca000f8e02ff */
[----:B------:R-:W-:-:S04]  /*15a0*/  LEA R12, P3, R10, UR8, 0x1 ;  /* 0x000000080a0c7c11 */ /* 0x000fc8000f8608ff */
[----:B------:R-:W-:Y:S02]  /*15b0*/  LEA.HI.X.SX32 R10, R10, UR9, 0x1, P3 ;  /* 0x000000090a0a7c11 */ /* 0x000fe400098f0eff */
[----:B------:R-:W-:Y:S02]  /*15c0*/  ISETP.LT.AND P3, PT, R8, UR11, !P0 ;  /* 0x0000000b08007c0c */ /* 0x000fe4000c761270 */
[C---:B------:R-:W-:Y:S01]  /*15d0*/  ISETP.LT.AND P0, PT, R9.reuse, UR11, !P0 ;  /* 0x0000000b09007c0c */ /* 0x040fe2000c701270 */
[----:B------:R-:W-:Y:S01]  /*15e0*/  IMAD R9, R9, UR12, RZ ;  /* 0x0000000c09097c24 */ /* 0x000fe2000f8e02ff */
[-C--:B------:R-:W-:Y:S02]  /*15f0*/  LEA R4, P6, R7, R12.reuse, 0x1 ;  /* 0x0000000c07047211 */ /* 0x080fe400078c08ff */
[----:B------:R-:W-:Y:S02]  /*1600*/  LEA R6, P4, R11, R12, 0x1 ;  /* 0x0000000c0b067211 */ /* 0x000fe400078808ff */
[-C--:B------:R-:W-:Y:S01]  /*1610*/  LEA.HI.X.SX32 R5, R7, R10.reuse, 0x1, P6 ;  /* 0x0000000a07057211 */ /* 0x080fe200030f0eff */
[----:B------:R-:W0:Y:S01]  /*1620*/  LDS.U16 R15, [R2+UR4] ;  /* 0x00000004020f7984 */ /* 0x000e220008000400 */
[----:B------:R-:W-:-:S03]  /*1630*/  LEA.HI.X.SX32 R7, R11, R10, 0x1, P4 ;  /* 0x0000000a0b077211 */ /* 0x000fc600020f0eff */
[----:B------:R-:W1:Y:S04]  /*1640*/  LDS.U16 R19, [R13+UR4] ;  /* 0x000000040d137984 */ /* 0x000e680008000400 */
[----:B------:R2:W3:Y:S02]  /*1650*/  LDS.U16 R17, [R2+UR4+0x80] ;  /* 0x0000800402117984 */ /* 0x0004e40008000400 */
[----:B--2---:R-:W-:-:S04]  /*1660*/  LEA R2, P5, R0, R12, 0x1 ;  /* 0x0000000c00027211 */ /* 0x004fc800078a08ff */
[----:B------:R-:W-:-:S05]  /*1670*/  LEA.HI.X.SX32 R3, R0, R10, 0x1, P5 ;  /* 0x0000000a00037211 */ /* 0x000fca00028f0eff */
[----:B0-----:R0:W-:Y:S04]  /*1680*/  @P2 STG.E.U16 desc[UR6][R2.64], R15 ;  /* 0x0000000f02002986 */ /* 0x0011e8000c101506 */
[----:B-1----:R0:W-:Y:S04]  /*1690*/  @P1 STG.E.U16 desc[UR6][R4.64], R19 ;  /* 0x0000001304001986 */ /* 0x0021e8000c101506 */
[----:B---3--:R0:W-:Y:S01]  /*16a0*/  @P3 STG.E.U16 desc[UR6][R6.64], R17 ;  /* 0x0000001106003986 */ /* 0x0081e2000c101506 */
[----:B------:R-:W-:Y:S05]  /*16b0*/  @!P0 EXIT ;  /* 0x000000000000894d */ /* 0x000fea0003800000 */
[----:B------:R-:W1:Y:S01]  /*16c0*/  LDS.U16 R13, [R13+UR4+0x80] ;  /* 0x000080040d0d7984 */ /* 0x000e620008000400 */
[----:B0-----:R-:W-:-:S04]  /*16d0*/  LEA R2, P0, R9, R12, 0x1 ;  /* 0x0000000c09027211 */ /* 0x001fc800078008ff */
[----:B------:R-:W-:-:S05]  /*16e0*/  LEA.HI.X.SX32 R3, R9, R10, 0x1, P0 ;  /* 0x0000000a09037211 */ /* 0x000fca00000f0eff */
[----:B-1----:R-:W-:Y:S01]  /*16f0*/  STG.E.U16 desc[UR6][R2.64], R13 ;  /* 0x0000000d02007986 */ /* 0x002fe2000c101506 */
[----:B------:R-:W-:Y:S05]  /*1700*/  EXIT ;  /* 0x000000000000794d */ /* 0x000fea0003800000 */
.L_x_2:
[----:B------:R-:W-:-:S00]  /*1710*/  BRA `(.L_x_2) ;  /* 0xfffffffc00fc7947 */ /* 0x000fc0000383ffff */
[----:B------:R-:W-:-:S00]  /*1720*/  NOP ;  /* 0x0000000000007918 */ /* 0x000fc00000000000 */
        /* <DEDUP_REMOVED lines=13> */
.L_x_3:


//--------------------- .nv.shared.matmul_kernel  --------------------------
	.section	.nv.shared.matmul_kernel,"aw",@nobits
	.sectionflags	@""
	.align	16
	.zero		1024


//--------------------- .nv.shared.reserved.0     --------------------------
	.section	.nv.shared.reserved.0,"aw",@nobits
	.weak		__nv_reservedSMEM_offset_0_alias
	.size		__nv_reservedSMEM_offset_0_alias, 0, 64
	.other		__nv_reservedSMEM_offset_0_alias,@"STO_CUDA_RESERVED_SHARED STV_DEFAULT"
__nv_reservedSMEM_offset_0_alias:
	.zero		0
	.zero		64


//--------------------- .nv.constant0.matmul_kernel --------------------------
	.section	.nv.constant0.matmul_kernel,"a",@progbits
	.sectionflags	@""
	.align	4
.nv.constant0.matmul_kernel:
	.zero		976


//--------------------- SYMBOLS --------------------------

	.type		.nv.reservedSmem.offset0,@object
	.size		.nv.reservedSmem.offset0,0x4
	.type		.nv.reservedSmem.cap,@object
	.size		.nv.reservedSmem.cap,0x4
